//
// Generated by NVIDIA NVVM Compiler
//
// Compiler Build ID: CL-36424714
// Cuda compilation tools, release 13.0, V13.0.88
// Based on NVVM 20.0.0
//

.version 9.0
.target sm_100
.address_size 64

	// .globl	_Z8helloGPUv
.extern .func  (.param .b32 func_retval0) vprintf
(
	.param .b64 vprintf_param_0,
	.param .b64 vprintf_param_1
)
;
.global .align 1 .b8 $str[26] = {72, 101, 108, 108, 111, 32, 97, 108, 115, 111, 32, 102, 114, 111, 109, 32, 116, 104, 101, 32, 71, 80, 85, 46, 10};

.visible .entry _Z8helloGPUv()
{
	.reg .b32 	%r<3>;
	.reg .b64 	%rd<3>;

	mov.u64 	%rd1, $str;
	cvta.global.u64 	%rd2, %rd1;
	{ // callseq 0, 0
	.param .b64 param0;
	st.param.b64 	[param0], %rd2;
	.param .b64 param1;
	st.param.b64 	[param1], 0;
	.param .b32 retval0;
	call.uni (retval0), 
	vprintf, 
	(
	param0, 
	param1
	);
	ld.param.b32 	%r1, [retval0];
	} // callseq 0
	ret;

}


// ===== COMPILED SASS (sm_100) =====

	.target	sm_100

	.elftype	@"ET_EXEC"


//--------------------- .note.nv.tkinfo           --------------------------
	.section	.note.nv.tkinfo,"",@"SHT_NOTE"
	.sectionflags	@"SHF_NOTE_NV_TKINFO"
	.tkinfo
        /*0018*/ 	.word	0x00000002
        /*0030*/ 	.string	""
        /*0030*/ 	.string	"ptxas"
        /*0030*/ 	.string	"Cuda compilation tools, release 13.0, V13.0.88"
        /*0030*/ 	.string	"Build cuda_13.0.r13.0/compiler.36424714_0"
        /*0030*/ 	.string	"-arch sm_100 -m 64 "



//--------------------- .note.nv.cuinfo           --------------------------
	.section	.note.nv.cuinfo,"",@"SHT_NOTE"
	.sectionflags	@"SHF_NOTE_NV_CUINFO"
        /*0018*/ 	.short	0x0002
        /*001a*/ 	.short	0x0064
        /*001c*/ 	.short	0x0082
	.zero		2


//--------------------- .nv.info                  --------------------------
	.section	.nv.info,"",@"SHT_CUDA_INFO"
	.align	4


	//----- nvinfo : EIATTR_REGCOUNT
	.align		4
        /*0000*/ 	.byte	0x04, 0x2f
        /*0002*/ 	.short	(.L_2 - .L_1)
	.align		4
.L_1:
        /*0004*/ 	.word	index@(_Z8helloGPUv)
        /*0008*/ 	.word	0x00000018


	//----- nvinfo : EIATTR_FRAME_SIZE
	.align		4
.L_2:
        /*000c*/ 	.byte	0x04, 0x11
        /*000e*/ 	.short	(.L_4 - .L_3)
	.align		4
.L_3:
        /*0010*/ 	.word	index@(_Z8helloGPUv)
        /*0014*/ 	.word	0x00000000


	//----- nvinfo : EIATTR_MIN_STACK_SIZE
	.align		4
.L_4:
        /*0018*/ 	.byte	0x04, 0x12
        /*001a*/ 	.short	(.L_6 - .L_5)
	.align		4
.L_5:
        /*001c*/ 	.word	index@(_Z8helloGPUv)
        /*0020*/ 	.word	0x00000000
.L_6:


//--------------------- .nv.compat                --------------------------
	.section	.nv.compat,"",@"SHT_CUDA_COMPAT_INFO"
	.align	4
        /*0000*/ 	.byte	0x02, 0x09, 0x00, 0x00, 0x02, 0x02, 0x01, 0x00, 0x02, 0x05, 0x05, 0x00, 0x03, 0x07, 0x01, 0x01
        /*0010*/ 	.byte	0x02, 0x03, 0x00, 0x00, 0x02, 0x06, 0x01, 0x00, 0x04, 0x0b, 0x08, 0x00, 0x09, 0x00, 0x00, 0x00
        /*0020*/ 	.byte	0x00, 0x00, 0x00, 0x00


//--------------------- .nv.info._Z8helloGPUv     --------------------------
	.section	.nv.info._Z8helloGPUv,"",@"SHT_CUDA_INFO"
	.sectionflags	@""
	.align	4


	//----- nvinfo : EIATTR_CUDA_API_VERSION
	.align		4
        /*0000*/ 	.byte	0x04, 0x37
        /*0002*/ 	.short	(.L_8 - .L_7)
.L_7:
        /*0004*/ 	.word	0x00000082


	//----- nvinfo : EIATTR_SPARSE_MMA_MASK
	.align		4
.L_8:
        /*0008*/ 	.byte	0x03, 0x50
        /*000a*/ 	.short	0x0000


	//----- nvinfo : EIATTR_MAXREG_COUNT
	.align		4
        /*000c*/ 	.byte	0x03, 0x1b
        /*000e*/ 	.short	0x00ff


	//----- nvinfo : EIATTR_EXTERNS
	.align		4
        /*0010*/ 	.byte	0x04, 0x0f
        /*0012*/ 	.short	(.L_10 - .L_9)


	//   ....[0]....
	.align		4
.L_9:
        /*0014*/ 	.word	index@(vprintf)


	//----- nvinfo : EIATTR_MERCURY_ISA_VERSION
	.align		4
.L_10:
        /*0018*/ 	.byte	0x03, 0x5f
        /*001a*/ 	.short	0x0101


	//----- nvinfo : EIATTR_VRC_CTA_INIT_COUNT
	.align		4
        /*001c*/ 	.byte	0x02, 0x4a
	.zero		1
	.zero		1


	//----- nvinfo : EIATTR_SYSCALL_OFFSETS
	.align		4
        /*0020*/ 	.byte	0x04, 0x46
        /*0022*/ 	.short	(.L_12 - .L_11)


	//   ....[0]....
.L_11:
        /*0024*/ 	.word	0x00000080


	//----- nvinfo : EIATTR_EXIT_INSTR_OFFSETS
	.align		4
.L_12:
        /*0028*/ 	.byte	0x04, 0x1c
        /*002a*/ 	.short	(.L_14 - .L_13)


	//   ....[0]....
.L_13:
        /*002c*/ 	.word	0x00000090


	//----- nvinfo : EIATTR_SW_WAR
	.align		4
.L_14:
        /*0030*/ 	.byte	0x04, 0x36
        /*0032*/ 	.short	(.L_16 - .L_15)
.L_15:
        /*0034*/ 	.word	0x00000008
.L_16:


//--------------------- .nv.callgraph             --------------------------
	.section	.nv.callgraph,"",@"SHT_CUDA_CALLGRAPH"
	.align	4
	.sectionentsize	8
	.align		4
        /*0000*/ 	.word	0x00000000
	.align		4
        /*0004*/ 	.word	0xffffffff
	.align		4
        /*0008*/ 	.word	index@(_Z8helloGPUv)
	.align		4
        /*000c*/ 	.word	index@(vprintf)
	.align		4
        /*0010*/ 	.word	0x00000000
	.align		4
        /*0014*/ 	.word	0xfffffffe
	.align		4
        /*0018*/ 	.word	0x00000000
	.align		4
        /*001c*/ 	.word	0xfffffffd
	.align		4
        /*0020*/ 	.word	0x00000000
	.align		4
        /*0024*/ 	.word	0xfffffffc


//--------------------- .nv.constant4             --------------------------
	.section	.nv.constant4,"a",@progbits
	.align	8
	.align		8
.nv.constant4:
        /*0000*/ 	.dword	vprintf
	.align		8
        /*0008*/ 	.dword	$str


//--------------------- .text._Z8helloGPUv        --------------------------
	.section	.text._Z8helloGPUv,"ax",@progbits
	.align	128
        .global         _Z8helloGPUv
        .type           _Z8helloGPUv,@function
        .size           _Z8helloGPUv,(.L_x_2 - _Z8helloGPUv)
        .other          _Z8helloGPUv,@"STO_CUDA_ENTRY STV_DEFAULT"
_Z8helloGPUv:
.text._Z8helloGPUv:
[----:B------:R-:W0:Y:S01]  /*0000*/  LDC R1, c[0x0][0x37c] ;  /* 0x0000df00ff017b82 */ /* 0x000e220000000800 */
[----:B------:R-:W-:Y:S01]  /*0010*/  MOV R0, 0x0 ;  /* 0x0000000000007802 */ /* 0x000fe20000000f00 */
[----:B------:R-:W1:Y:S01]  /*0020*/  LDCU.64 UR4, c[0x4][0x8] ;  /* 0x01000100ff0477ac */ /* 0x000e620008000a00 */
[----:B------:R-:W-:-:S05]  /*0030*/  CS2R R6, SRZ ;  /* 0x0000000000067805 */ /* 0x000fca000001ff00 */
[----:B------:R2:W3:Y:S01]  /*0040*/  LDC.64 R2, c[0x4][R0] ;  /* 0x0100000000027b82 */ /* 0x0004e20000000a00 */
[----:B-1----:R-:W-:Y:S02]  /*0050*/  IMAD.U32 R4, RZ, RZ, UR4 ;  /* 0x00000004ff047e24 */ /* 0x002fe4000f8e00ff */
[----:B--2---:R-:W-:-:S07]  /*0060*/  IMAD.U32 R5, RZ, RZ, UR5 ;  /* 0x00000005ff057e24 */ /* 0x004fce000f8e00ff */
[----:B------:R-:W-:-:S07]  /*0070*/  LEPC R20, `(.L_x_0) ;  /* 0x000000001014794e */ /* 0x000fce0000000000 */
[----:B0--3--:R-:W-:Y:S05]  /*0080*/  CALL.ABS.NOINC R2 ;  /* 0x0000000002007343 */ /* 0x009fea0003c00000 */
.L_x_0:
[----:B------:R-:W-:Y:S05]  /*0090*/  EXIT ;  /* 0x000000000000794d */ /* 0x000fea0003800000 */
.L_x_1:
[----:B------:R-:W-:-:S00]  /*00a0*/  BRA `(.L_x_1) ;  /* 0xfffffffc00fc7947 */ /* 0x000fc0000383ffff */
[----:B------:R-:W-:-:S00]  /*00b0*/  NOP ;  /* 0x0000000000007918 */ /* 0x000fc00000000000 */
        /* <DEDUP_REMOVED lines=12> */
.L_x_2:


//--------------------- .nv.global.init           --------------------------
	.section	.nv.global.init,"aw",@progbits
.nv.global.init:
	.type		$str,@object
	.size		$str,(.L_0 - $str)
$str:
        /*0000*/ 	.byte	0x48, 0x65, 0x6c, 0x6c, 0x6f, 0x20, 0x61, 0x6c, 0x73, 0x6f, 0x20, 0x66, 0x72, 0x6f, 0x6d, 0x20
        /*0010*/ 	.byte	0x74, 0x68, 0x65, 0x20, 0x47, 0x50, 0x55, 0x2e, 0x0a, 0x00
.L_0:


//--------------------- .nv.shared.reserved.0     --------------------------
	.section	.nv.shared.reserved.0,"aw",@nobits
	.weak		__nv_reservedSMEM_offset_0_alias
	.size		__nv_reservedSMEM_offset_0_alias, 0, 64
	.other		__nv_reservedSMEM_offset_0_alias,@"STO_CUDA_RESERVED_SHARED STV_DEFAULT"
__nv_reservedSMEM_offset_0_alias:
	.zero		0
	.zero		64


//--------------------- .nv.constant0._Z8helloGPUv --------------------------
	.section	.nv.constant0._Z8helloGPUv,"a",@progbits
	.sectionflags	@""
	.align	4
.nv.constant0._Z8helloGPUv:
	.zero		896


//--------------------- SYMBOLS --------------------------

	.type		.nv.reservedSmem.offset0,@object
	.size		.nv.reservedSmem.offset0,0x4
	.type		vprintf,@function
